//
// Generated by NVIDIA NVVM Compiler
//
// Compiler Build ID: CL-36424714
// Cuda compilation tools, release 13.0, V13.0.88
// Based on NVVM 20.0.0
//

.version 9.0
.target sm_100
.address_size 64

	// .globl	_Z14initWithKernelfPfi

.visible .entry _Z14initWithKernelfPfi(
	.param .f32 _Z14initWithKernelfPfi_param_0,
	.param .u64 .ptr .align 1 _Z14initWithKernelfPfi_param_1,
	.param .u32 _Z14initWithKernelfPfi_param_2
)
{
	.reg .pred 	%p<7>;
	.reg .b32 	%r<31>;
	.reg .b32 	%f<2>;
	.reg .b64 	%rd<11>;

	ld.param.f32 	%f1, [_Z14initWithKernelfPfi_param_0];
	ld.param.u64 	%rd2, [_Z14initWithKernelfPfi_param_1];
	ld.param.u32 	%r12, [_Z14initWithKernelfPfi_param_2];
	cvta.to.global.u64 	%rd1, %rd2;
	mov.u32 	%r13, %tid.x;
	mov.u32 	%r14, %ctaid.x;
	mov.u32 	%r15, %ntid.x;
	mad.lo.s32 	%r29, %r14, %r15, %r13;
	mov.u32 	%r16, %nctaid.x;
	mul.lo.s32 	%r2, %r15, %r16;
	setp.ge.s32 	%p1, %r29, %r12;
	@%p1 bra 	$L__BB0_7;
	add.s32 	%r17, %r29, %r2;
	max.s32 	%r18, %r12, %r17;
	setp.lt.s32 	%p2, %r17, %r12;
	selp.u32 	%r19, 1, 0, %p2;
	add.s32 	%r20, %r17, %r19;
	sub.s32 	%r21, %r18, %r20;
	div.u32 	%r22, %r21, %r2;
	add.s32 	%r3, %r22, %r19;
	and.b32  	%r23, %r3, 3;
	setp.eq.s32 	%p3, %r23, 3;
	@%p3 bra 	$L__BB0_4;
	add.s32 	%r24, %r3, 1;
	and.b32  	%r25, %r24, 3;
	neg.s32 	%r27, %r25;
$L__BB0_3:
	.pragma "nounroll";
	mul.wide.s32 	%rd3, %r29, 4;
	add.s64 	%rd4, %rd1, %rd3;
	st.global.f32 	[%rd4], %f1;
	add.s32 	%r29, %r29, %r2;
	add.s32 	%r27, %r27, 1;
	setp.ne.s32 	%p4, %r27, 0;
	@%p4 bra 	$L__BB0_3;
$L__BB0_4:
	setp.lt.u32 	%p5, %r3, 3;
	@%p5 bra 	$L__BB0_7;
	mul.wide.s32 	%rd7, %r2, 4;
	shl.b32 	%r26, %r2, 2;
$L__BB0_6:
	mul.wide.s32 	%rd5, %r29, 4;
	add.s64 	%rd6, %rd1, %rd5;
	st.global.f32 	[%rd6], %f1;
	add.s64 	%rd8, %rd6, %rd7;
	st.global.f32 	[%rd8], %f1;
	add.s64 	%rd9, %rd8, %rd7;
	st.global.f32 	[%rd9], %f1;
	add.s64 	%rd10, %rd9, %rd7;
	st.global.f32 	[%rd10], %f1;
	add.s32 	%r29, %r26, %r29;
	setp.lt.s32 	%p6, %r29, %r12;
	@%p6 bra 	$L__BB0_6;
$L__BB0_7:
	ret;

}
	// .globl	_Z14addVectorsIntoPfS_S_i
.visible .entry _Z14addVectorsIntoPfS_S_i(
	.param .u64 .ptr .align 1 _Z14addVectorsIntoPfS_S_i_param_0,
	.param .u64 .ptr .align 1 _Z14addVectorsIntoPfS_S_i_param_1,
	.param .u64 .ptr .align 1 _Z14addVectorsIntoPfS_S_i_param_2,
	.param .u32 _Z14addVectorsIntoPfS_S_i_param_3
)
{
	.reg .pred 	%p<7>;
	.reg .b32 	%r<31>;
	.reg .b32 	%f<16>;
	.reg .b64 	%rd<25>;

	ld.param.u64 	%rd4, [_Z14addVectorsIntoPfS_S_i_param_0];
	ld.param.u64 	%rd5, [_Z14addVectorsIntoPfS_S_i_param_1];
	ld.param.u64 	%rd6, [_Z14addVectorsIntoPfS_S_i_param_2];
	ld.param.u32 	%r12, [_Z14addVectorsIntoPfS_S_i_param_3];
	cvta.to.global.u64 	%rd1, %rd4;
	cvta.to.global.u64 	%rd2, %rd6;
	cvta.to.global.u64 	%rd3, %rd5;
	mov.u32 	%r13, %tid.x;
	mov.u32 	%r14, %ctaid.x;
	mov.u32 	%r15, %ntid.x;
	mad.lo.s32 	%r29, %r14, %r15, %r13;
	mov.u32 	%r16, %nctaid.x;
	mul.lo.s32 	%r2, %r15, %r16;
	setp.ge.s32 	%p1, %r29, %r12;
	@%p1 bra 	$L__BB1_7;
	add.s32 	%r17, %r29, %r2;
	max.s32 	%r18, %r12, %r17;
	setp.lt.s32 	%p2, %r17, %r12;
	selp.u32 	%r19, 1, 0, %p2;
	add.s32 	%r20, %r17, %r19;
	sub.s32 	%r21, %r18, %r20;
	div.u32 	%r22, %r21, %r2;
	add.s32 	%r3, %r22, %r19;
	and.b32  	%r23, %r3, 3;
	setp.eq.s32 	%p3, %r23, 3;
	@%p3 bra 	$L__BB1_4;
	add.s32 	%r24, %r3, 1;
	and.b32  	%r25, %r24, 3;
	neg.s32 	%r27, %r25;
$L__BB1_3:
	.pragma "nounroll";
	mul.wide.s32 	%rd7, %r29, 4;
	add.s64 	%rd8, %rd1, %rd7;
	add.s64 	%rd9, %rd2, %rd7;
	add.s64 	%rd10, %rd3, %rd7;
	ld.global.f32 	%f1, [%rd10];
	ld.global.f32 	%f2, [%rd9];
	add.f32 	%f3, %f1, %f2;
	st.global.f32 	[%rd8], %f3;
	add.s32 	%r29, %r29, %r2;
	add.s32 	%r27, %r27, 1;
	setp.ne.s32 	%p4, %r27, 0;
	@%p4 bra 	$L__BB1_3;
$L__BB1_4:
	setp.lt.u32 	%p5, %r3, 3;
	@%p5 bra 	$L__BB1_7;
	mul.wide.s32 	%rd15, %r2, 4;
	shl.b32 	%r26, %r2, 2;
$L__BB1_6:
	mul.wide.s32 	%rd11, %r29, 4;
	add.s64 	%rd12, %rd3, %rd11;
	ld.global.f32 	%f4, [%rd12];
	add.s64 	%rd13, %rd2, %rd11;
	ld.global.f32 	%f5, [%rd13];
	add.f32 	%f6, %f4, %f5;
	add.s64 	%rd14, %rd1, %rd11;
	st.global.f32 	[%rd14], %f6;
	add.s64 	%rd16, %rd12, %rd15;
	ld.global.f32 	%f7, [%rd16];
	add.s64 	%rd17, %rd13, %rd15;
	ld.global.f32 	%f8, [%rd17];
	add.f32 	%f9, %f7, %f8;
	add.s64 	%rd18, %rd14, %rd15;
	st.global.f32 	[%rd18], %f9;
	add.s64 	%rd19, %rd16, %rd15;
	ld.global.f32 	%f10, [%rd19];
	add.s64 	%rd20, %rd17, %rd15;
	ld.global.f32 	%f11, [%rd20];
	add.f32 	%f12, %f10, %f11;
	add.s64 	%rd21, %rd18, %rd15;
	st.global.f32 	[%rd21], %f12;
	add.s64 	%rd22, %rd19, %rd15;
	ld.global.f32 	%f13, [%rd22];
	add.s64 	%rd23, %rd20, %rd15;
	ld.global.f32 	%f14, [%rd23];
	add.f32 	%f15, %f13, %f14;
	add.s64 	%rd24, %rd21, %rd15;
	st.global.f32 	[%rd24], %f15;
	add.s32 	%r29, %r26, %r29;
	setp.lt.s32 	%p6, %r29, %r12;
	@%p6 bra 	$L__BB1_6;
$L__BB1_7:
	ret;

}


// ===== COMPILED SASS (sm_100) =====

	.target	sm_100

	.elftype	@"ET_EXEC"


//--------------------- .note.nv.tkinfo           --------------------------
	.section	.note.nv.tkinfo,"",@"SHT_NOTE"
	.sectionflags	@"SHF_NOTE_NV_TKINFO"
	.tkinfo
        /*0018*/ 	.word	0x00000002
        /*0030*/ 	.string	""
        /*0030*/ 	.string	"ptxas"
        /*0030*/ 	.string	"Cuda compilation tools, release 13.0, V13.0.88"
        /*0030*/ 	.string	"Build cuda_13.0.r13.0/compiler.36424714_0"
        /*0030*/ 	.string	"-arch sm_100 -m 64 "



//--------------------- .note.nv.cuinfo           --------------------------
	.section	.note.nv.cuinfo,"",@"SHT_NOTE"
	.sectionflags	@"SHF_NOTE_NV_CUINFO"
        /*0018*/ 	.short	0x0002
        /*001a*/ 	.short	0x0064
        /*001c*/ 	.short	0x0082
	.zero		2


//--------------------- .nv.info                  --------------------------
	.section	.nv.info,"",@"SHT_CUDA_INFO"
	.align	4


	//----- nvinfo : EIATTR_REGCOUNT
	.align		4
        /*0000*/ 	.byte	0x04, 0x2f
        /*0002*/ 	.short	(.L_1 - .L_0)
	.align		4
.L_0:
        /*0004*/ 	.word	index@(_Z14initWithKernelfPfi)
        /*0008*/ 	.word	0x00000012


	//----- nvinfo : EIATTR_FRAME_SIZE
	.align		4
.L_1:
        /*000c*/ 	.byte	0x04, 0x11
        /*000e*/ 	.short	(.L_3 - .L_2)
	.align		4
.L_2:
        /*0010*/ 	.word	index@(_Z14initWithKernelfPfi)
        /*0014*/ 	.word	0x00000000


	//----- nvinfo : EIATTR_REGCOUNT
	.align		4
.L_3:
        /*0018*/ 	.byte	0x04, 0x2f
        /*001a*/ 	.short	(.L_5 - .L_4)
	.align		4
.L_4:
        /*001c*/ 	.word	index@(_Z14addVectorsIntoPfS_S_i)
        /*0020*/ 	.word	0x0000001a


	//----- nvinfo : EIATTR_FRAME_SIZE
	.align		4
.L_5:
        /*0024*/ 	.byte	0x04, 0x11
        /*0026*/ 	.short	(.L_7 - .L_6)
	.align		4
.L_6:
        /*0028*/ 	.word	index@(_Z14addVectorsIntoPfS_S_i)
        /*002c*/ 	.word	0x00000000


	//----- nvinfo : EIATTR_MIN_STACK_SIZE
	.align		4
.L_7:
        /*0030*/ 	.byte	0x04, 0x12
        /*0032*/ 	.short	(.L_9 - .L_8)
	.align		4
.L_8:
        /*0034*/ 	.word	index@(_Z14addVectorsIntoPfS_S_i)
        /*0038*/ 	.word	0x00000000


	//----- nvinfo : EIATTR_MIN_STACK_SIZE
	.align		4
.L_9:
        /*003c*/ 	.byte	0x04, 0x12
        /*003e*/ 	.short	(.L_11 - .L_10)
	.align		4
.L_10:
        /*0040*/ 	.word	index@(_Z14initWithKernelfPfi)
        /*0044*/ 	.word	0x00000000
.L_11:


//--------------------- .nv.compat                --------------------------
	.section	.nv.compat,"",@"SHT_CUDA_COMPAT_INFO"
	.align	4
        /*0000*/ 	.byte	0x02, 0x09, 0x00, 0x00, 0x02, 0x02, 0x01, 0x00, 0x02, 0x05, 0x05, 0x00, 0x03, 0x07, 0x01, 0x01
        /*0010*/ 	.byte	0x02, 0x03, 0x00, 0x00, 0x02, 0x06, 0x01, 0x00, 0x04, 0x0b, 0x08, 0x00, 0x09, 0x00, 0x00, 0x00
        /*0020*/ 	.byte	0x00, 0x00, 0x00, 0x00


//--------------------- .nv.info._Z14addVectorsIntoPfS_S_i --------------------------
	.section	.nv.info._Z14addVectorsIntoPfS_S_i,"",@"SHT_CUDA_INFO"
	.sectionflags	@""
	.align	4


	//----- nvinfo : EIATTR_CUDA_API_VERSION
	.align		4
        /*0000*/ 	.byte	0x04, 0x37
        /*0002*/ 	.short	(.L_13 - .L_12)
.L_12:
        /*0004*/ 	.word	0x00000082


	//----- nvinfo : EIATTR_KPARAM_INFO
	.align		4
.L_13:
        /*0008*/ 	.byte	0x04, 0x17
        /*000a*/ 	.short	(.L_15 - .L_14)
.L_14:
        /*000c*/ 	.word	0x00000000
        /*0010*/ 	.short	0x0003
        /*0012*/ 	.short	0x0018
        /*0014*/ 	.byte	0x00, 0xf0, 0x11, 0x00


	//----- nvinfo : EIATTR_KPARAM_INFO
	.align		4
.L_15:
        /*0018*/ 	.byte	0x04, 0x17
        /*001a*/ 	.short	(.L_17 - .L_16)
.L_16:
        /*001c*/ 	.word	0x00000000
        /*0020*/ 	.short	0x0002
        /*0022*/ 	.short	0x0010
        /*0024*/ 	.byte	0x00, 0xf5, 0x21, 0x00


	//----- nvinfo : EIATTR_KPARAM_INFO
	.align		4
.L_17:
        /*0028*/ 	.byte	0x04, 0x17
        /*002a*/ 	.short	(.L_19 - .L_18)
.L_18:
        /*002c*/ 	.word	0x00000000
        /*0030*/ 	.short	0x0001
        /*0032*/ 	.short	0x0008
        /*0034*/ 	.byte	0x00, 0xf5, 0x21, 0x00


	//----- nvinfo : EIATTR_KPARAM_INFO
	.align		4
.L_19:
        /*0038*/ 	.byte	0x04, 0x17
        /*003a*/ 	.short	(.L_21 - .L_20)
.L_20:
        /*003c*/ 	.word	0x00000000
        /*0040*/ 	.short	0x0000
        /*0042*/ 	.short	0x0000
        /*0044*/ 	.byte	0x00, 0xf5, 0x21, 0x00


	//----- nvinfo : EIATTR_SPARSE_MMA_MASK
	.align		4
.L_21:
        /*0048*/ 	.byte	0x03, 0x50
        /*004a*/ 	.short	0x0000


	//----- nvinfo : EIATTR_MAXREG_COUNT
	.align		4
        /*004c*/ 	.byte	0x03, 0x1b
        /*004e*/ 	.short	0x00ff


	//----- nvinfo : EIATTR_MERCURY_ISA_VERSION
	.align		4
        /*0050*/ 	.byte	0x03, 0x5f
        /*0052*/ 	.short	0x0101


	//----- nvinfo : EIATTR_VRC_CTA_INIT_COUNT
	.align		4
        /*0054*/ 	.byte	0x02, 0x4a
	.zero		1
	.zero		1


	//----- nvinfo : EIATTR_EXIT_INSTR_OFFSETS
	.align		4
        /*0058*/ 	.byte	0x04, 0x1c
        /*005a*/ 	.short	(.L_23 - .L_22)


	//   ....[0]....
.L_22:
        /*005c*/ 	.word	0x00000090


	//   ....[1]....
        /*0060*/ 	.word	0x000003a0


	//   ....[2]....
        /*0064*/ 	.word	0x000005d0


	//----- nvinfo : EIATTR_CRS_STACK_SIZE
	.align		4
.L_23:
        /*0068*/ 	.byte	0x04, 0x1e
        /*006a*/ 	.short	(.L_25 - .L_24)
.L_24:
        /*006c*/ 	.word	0x00000000


	//----- nvinfo : EIATTR_CBANK_PARAM_SIZE
	.align		4
.L_25:
        /*0070*/ 	.byte	0x03, 0x19
        /*0072*/ 	.short	0x001c


	//----- nvinfo : EIATTR_PARAM_CBANK
	.align		4
        /*0074*/ 	.byte	0x04, 0x0a
        /*0076*/ 	.short	(.L_27 - .L_26)
	.align		4
.L_26:
        /*0078*/ 	.word	index@(.nv.constant0._Z14addVectorsIntoPfS_S_i)
        /*007c*/ 	.short	0x0380
        /*007e*/ 	.short	0x001c


	//----- nvinfo : EIATTR_SW_WAR
	.align		4
.L_27:
        /*0080*/ 	.byte	0x04, 0x36
        /*0082*/ 	.short	(.L_29 - .L_28)
.L_28:
        /*0084*/ 	.word	0x00000008
.L_29:


//--------------------- .nv.info._Z14initWithKernelfPfi --------------------------
	.section	.nv.info._Z14initWithKernelfPfi,"",@"SHT_CUDA_INFO"
	.sectionflags	@""
	.align	4


	//----- nvinfo : EIATTR_CUDA_API_VERSION
	.align		4
        /*0000*/ 	.byte	0x04, 0x37
        /*0002*/ 	.short	(.L_31 - .L_30)
.L_30:
        /*0004*/ 	.word	0x00000082


	//----- nvinfo : EIATTR_KPARAM_INFO
	.align		4
.L_31:
        /*0008*/ 	.byte	0x04, 0x17
        /*000a*/ 	.short	(.L_33 - .L_32)
.L_32:
        /*000c*/ 	.word	0x00000000
        /*0010*/ 	.short	0x0002
        /*0012*/ 	.short	0x0010
        /*0014*/ 	.byte	0x00, 0xf0, 0x11, 0x00


	//----- nvinfo : EIATTR_KPARAM_INFO
	.align		4
.L_33:
        /*0018*/ 	.byte	0x04, 0x17
        /*001a*/ 	.short	(.L_35 - .L_34)
.L_34:
        /*001c*/ 	.word	0x00000000
        /*0020*/ 	.short	0x0001
        /*0022*/ 	.short	0x0008
        /*0024*/ 	.byte	0x00, 0xf5, 0x21, 0x00


	//----- nvinfo : EIATTR_KPARAM_INFO
	.align		4
.L_35:
        /*0028*/ 	.byte	0x04, 0x17
        /*002a*/ 	.short	(.L_37 - .L_36)
.L_36:
        /*002c*/ 	.word	0x00000000
        /*0030*/ 	.short	0x0000
        /*0032*/ 	.short	0x0000
        /*0034*/ 	.byte	0x00, 0xf0, 0x11, 0x00


	//----- nvinfo : EIATTR_SPARSE_MMA_MASK
	.align		4
.L_37:
        /*0038*/ 	.byte	0x03, 0x50
        /*003a*/ 	.short	0x0000


	//----- nvinfo : EIATTR_MAXREG_COUNT
	.align		4
        /*003c*/ 	.byte	0x03, 0x1b
        /*003e*/ 	.short	0x00ff


	//----- nvinfo : EIATTR_MERCURY_ISA_VERSION
	.align		4
        /*0040*/ 	.byte	0x03, 0x5f
        /*0042*/ 	.short	0x0101


	//----- nvinfo : EIATTR_VRC_CTA_INIT_COUNT
	.align		4
        /*0044*/ 	.byte	0x02, 0x4a
	.zero		1
	.zero		1


	//----- nvinfo : EIATTR_EXIT_INSTR_OFFSETS
	.align		4
        /*0048*/ 	.byte	0x04, 0x1c
        /*004a*/ 	.short	(.L_39 - .L_38)


	//   ....[0]....
.L_38:
        /*004c*/ 	.word	0x00000090


	//   ....[1]....
        /*0050*/ 	.word	0x00000340


	//   ....[2]....
        /*0054*/ 	.word	0x00000420


	//----- nvinfo : EIATTR_CRS_STACK_SIZE
	.align		4
.L_39:
        /*0058*/ 	.byte	0x04, 0x1e
        /*005a*/ 	.short	(.L_41 - .L_40)
.L_40:
        /*005c*/ 	.word	0x00000000


	//----- nvinfo : EIATTR_CBANK_PARAM_SIZE
	.align		4
.L_41:
        /*0060*/ 	.byte	0x03, 0x19
        /*0062*/ 	.short	0x0014


	//----- nvinfo : EIATTR_PARAM_CBANK
	.align		4
        /*0064*/ 	.byte	0x04, 0x0a
        /*0066*/ 	.short	(.L_43 - .L_42)
	.align		4
.L_42:
        /*0068*/ 	.word	index@(.nv.constant0._Z14initWithKernelfPfi)
        /*006c*/ 	.short	0x0380
        /*006e*/ 	.short	0x0014


	//----- nvinfo : EIATTR_SW_WAR
	.align		4
.L_43:
        /*0070*/ 	.byte	0x04, 0x36
        /*0072*/ 	.short	(.L_45 - .L_44)
.L_44:
        /*0074*/ 	.word	0x00000008
.L_45:


//--------------------- .nv.callgraph             --------------------------
	.section	.nv.callgraph,"",@"SHT_CUDA_CALLGRAPH"
	.align	4
	.sectionentsize	8
	.align		4
        /*0000*/ 	.word	0x00000000
	.align		4
        /*0004*/ 	.word	0xffffffff
	.align		4
        /*0008*/ 	.word	0x00000000
	.align		4
        /*000c*/ 	.word	0xfffffffe
	.align		4
        /*0010*/ 	.word	0x00000000
	.align		4
        /*0014*/ 	.word	0xfffffffd
	.align		4
        /*0018*/ 	.word	0x00000000
	.align		4
        /*001c*/ 	.word	0xfffffffc


//--------------------- .text._Z14addVectorsIntoPfS_S_i --------------------------
	.section	.text._Z14addVectorsIntoPfS_S_i,"ax",@progbits
	.align	128
        .global         _Z14addVectorsIntoPfS_S_i
        .type           _Z14addVectorsIntoPfS_S_i,@function
        .size           _Z14addVectorsIntoPfS_S_i,(.L_x_10 - _Z14addVectorsIntoPfS_S_i)
        .other          _Z14addVectorsIntoPfS_S_i,@"STO_CUDA_ENTRY STV_DEFAULT"
_Z14addVectorsIntoPfS_S_i:
.text._Z14addVectorsIntoPfS_S_i:
[----:B------:R-:W-:Y:S01]  /*0000*/  LDC R1, c[0x0][0x37c] ;  /* 0x0000df00ff017b82 */ /* 0x000fe20000000800 */
[----:B------:R-:W0:Y:S07]  /*0010*/  S2R R3, SR_TID.X ;  /* 0x0000000000037919 */ /* 0x000e2e0000002100 */
[----:B------:R-:W0:Y:S01]  /*0020*/  S2UR UR4, SR_CTAID.X ;  /* 0x00000000000479c3 */ /* 0x000e220000002500 */
[----:B------:R-:W1:Y:S07]  /*0030*/  LDCU UR6, c[0x0][0x398] ;  /* 0x00007300ff0677ac */ /* 0x000e6e0008000800 */
[----:B------:R-:W0:Y:S01]  /*0040*/  LDC R0, c[0x0][0x360] ;  /* 0x0000d800ff007b82 */ /* 0x000e220000000800 */
[----:B------:R-:W2:Y:S01]  /*0050*/  LDCU UR5, c[0x0][0x370] ;  /* 0x00006e00ff0577ac */ /* 0x000ea20008000800 */
[----:B0-----:R-:W-:-:S02]  /*0060*/  IMAD R3, R0, UR4, R3 ;  /* 0x0000000400037c24 */ /* 0x001fc4000f8e0203 */
[----:B--2---:R-:W-:-:S03]  /*0070*/  IMAD R0, R0, UR5, RZ ;  /* 0x0000000500007c24 */ /* 0x004fc6000f8e02ff */
[----:B-1----:R-:W-:-:S13]  /*0080*/  ISETP.GE.AND P0, PT, R3, UR6, PT ;  /* 0x0000000603007c0c */ /* 0x002fda000bf06270 */
[----:B------:R-:W-:Y:S05]  /*0090*/  @P0 EXIT ;  /* 0x000000000000094d */ /* 0x000fea0003800000 */
[----:B------:R-:W0:Y:S01]  /*00a0*/  I2F.U32.RP R8, R0 ;  /* 0x0000000000087306 */ /* 0x000e220000209000 */
[----:B------:R-:W-:Y:S01]  /*00b0*/  IADD3 R2, PT, PT, R0, R3, RZ ;  /* 0x0000000300027210 */ /* 0x000fe20007ffe0ff */
[----:B------:R-:W1:Y:S01]  /*00c0*/  LDCU.64 UR4, c[0x0][0x358] ;  /* 0x00006b00ff0477ac */ /* 0x000e620008000a00 */
[----:B------:R-:W-:Y:S01]  /*00d0*/  IADD3 R9, PT, PT, RZ, -R0, RZ ;  /* 0x80000000ff097210 */ /* 0x000fe20007ffe0ff */
[----:B------:R-:W-:Y:S01]  /*00e0*/  BSSY.RECONVERGENT B0, `(.L_x_0) ;  /* 0x000002b000007945 */ /* 0x000fe20003800200 */
[C---:B------:R-:W-:Y:S02]  /*00f0*/  ISETP.GE.AND P0, PT, R2.reuse, UR6, PT ;  /* 0x0000000602007c0c */ /* 0x040fe4000bf06270 */
[----:B------:R-:W-:Y:S02]  /*0100*/  VIMNMX R7, PT, PT, R2, UR6, !PT ;  /* 0x0000000602077c48 */ /* 0x000fe4000ffe0100 */
[----:B------:R-:W-:Y:S02]  /*0110*/  SEL R6, RZ, 0x1, P0 ;  /* 0x00000001ff067807 */ /* 0x000fe40000000000 */
[----:B------:R-:W-:-:S02]  /*0120*/  ISETP.NE.U32.AND P2, PT, R0, RZ, PT ;  /* 0x000000ff0000720c */ /* 0x000fc40003f45070 */
[----:B------:R-:W-:Y:S01]  /*0130*/  IADD3 R7, PT, PT, R7, -R2, -R6 ;  /* 0x8000000207077210 */ /* 0x000fe20007ffe806 */
[----:B0-----:R-:W0:Y:S02]  /*0140*/  MUFU.RCP R8, R8 ;  /* 0x0000000800087308 */ /* 0x001e240000001000 */
[----:B0-----:R-:W-:-:S06]  /*0150*/  IADD3 R4, PT, PT, R8, 0xffffffe, RZ ;  /* 0x0ffffffe08047810 */ /* 0x001fcc0007ffe0ff */
[----:B------:R0:W2:Y:S02]  /*0160*/  F2I.FTZ.U32.TRUNC.NTZ R5, R4 ;  /* 0x0000000400057305 */ /* 0x0000a4000021f000 */
[----:B0-----:R-:W-:Y:S02]  /*0170*/  HFMA2 R4, -RZ, RZ, 0, 0 ;  /* 0x00000000ff047431 */ /* 0x001fe400000001ff */
[----:B--2---:R-:W-:-:S04]  /*0180*/  IMAD R9, R9, R5, RZ ;  /* 0x0000000509097224 */ /* 0x004fc800078e02ff */
[----:B------:R-:W-:-:S06]  /*0190*/  IMAD.HI.U32 R8, R5, R9, R4 ;  /* 0x0000000905087227 */ /* 0x000fcc00078e0004 */
[----:B------:R-:W-:-:S05]  /*01a0*/  IMAD.HI.U32 R5, R8, R7, RZ ;  /* 0x0000000708057227 */ /* 0x000fca00078e00ff */
[----:B------:R-:W-:-:S05]  /*01b0*/  IADD3 R2, PT, PT, -R5, RZ, RZ ;  /* 0x000000ff05027210 */ /* 0x000fca0007ffe1ff */
[----:B------:R-:W-:-:S05]  /*01c0*/  IMAD R7, R0, R2, R7 ;  /* 0x0000000200077224 */ /* 0x000fca00078e0207 */
[----:B------:R-:W-:-:S13]  /*01d0*/  ISETP.GE.U32.AND P0, PT, R7, R0, PT ;  /* 0x000000000700720c */ /* 0x000fda0003f06070 */
[----:B------:R-:W-:Y:S02]  /*01e0*/  @P0 IADD3 R7, PT, PT, -R0, R7, RZ ;  /* 0x0000000700070210 */ /* 0x000fe40007ffe1ff */
[----:B------:R-:W-:Y:S02]  /*01f0*/  @P0 IADD3 R5, PT, PT, R5, 0x1, RZ ;  /* 0x0000000105050810 */ /* 0x000fe40007ffe0ff */
[----:B------:R-:W-:-:S13]  /*0200*/  ISETP.GE.U32.AND P1, PT, R7, R0, PT ;  /* 0x000000000700720c */ /* 0x000fda0003f26070 */
[----:B------:R-:W-:Y:S02]  /*0210*/  @P1 IADD3 R5, PT, PT, R5, 0x1, RZ ;  /* 0x0000000105051810 */ /* 0x000fe40007ffe0ff */
[----:B------:R-:W-:-:S04]  /*0220*/  @!P2 LOP3.LUT R5, RZ, R0, RZ, 0x33, !PT ;  /* 0x00000000ff05a212 */ /* 0x000fc800078e33ff */
[----:B------:R-:W-:-:S04]  /*0230*/  IADD3 R2, PT, PT, R6, R5, RZ ;  /* 0x0000000506027210 */ /* 0x000fc80007ffe0ff */
[C---:B------:R-:W-:Y:S02]  /*0240*/  LOP3.LUT R4, R2.reuse, 0x3, RZ, 0xc0, !PT ;  /* 0x0000000302047812 */ /* 0x040fe400078ec0ff */
[----:B------:R-:W-:Y:S02]  /*0250*/  ISETP.GE.U32.AND P1, PT, R2, 0x3, PT ;  /* 0x000000030200780c */ /* 0x000fe40003f26070 */
[----:B------:R-:W-:-:S13]  /*0260*/  ISETP.NE.AND P0, PT, R4, 0x3, PT ;  /* 0x000000030400780c */ /* 0x000fda0003f05270 */
[----:B-1----:R-:W-:Y:S05]  /*0270*/  @!P0 BRA `(.L_x_1) ;  /* 0x0000000000448947 */ /* 0x002fea0003800000 */
[----:B------:R-:W0:Y:S01]  /*0280*/  LDC.64 R4, c[0x0][0x390] ;  /* 0x0000e400ff047b82 */ /* 0x000e220000000a00 */
[----:B------:R-:W-:-:S04]  /*0290*/  IADD3 R2, PT, PT, R2, 0x1, RZ ;  /* 0x0000000102027810 */ /* 0x000fc80007ffe0ff */
[----:B------:R-:W-:-:S03]  /*02a0*/  LOP3.LUT R2, R2, 0x3, RZ, 0xc0, !PT ;  /* 0x0000000302027812 */ /* 0x000fc600078ec0ff */
[----:B------:R-:W1:Y:S01]  /*02b0*/  LDC.64 R6, c[0x0][0x380] ;  /* 0x0000e000ff067b82 */ /* 0x000e620000000a00 */
[----:B------:R-:W-:-:S07]  /*02c0*/  IADD3 R2, PT, PT, -R2, RZ, RZ ;  /* 0x000000ff02027210 */ /* 0x000fce0007ffe1ff */
[----:B------:R-:W2:Y:S02]  /*02d0*/  LDC.64 R8, c[0x0][0x388] ;  /* 0x0000e200ff087b82 */ /* 0x000ea40000000a00 */
.L_x_2:
[----:B0-----:R-:W-:-:S04]  /*02e0*/  IMAD.WIDE R12, R3, 0x4, R4 ;  /* 0x00000004030c7825 */ /* 0x001fc800078e0204 */
[C---:B--2---:R-:W-:Y:S02]  /*02f0*/  IMAD.WIDE R14, R3.reuse, 0x4, R8 ;  /* 0x00000004030e7825 */ /* 0x044fe400078e0208 */
[----:B------:R-:W2:Y:S04]  /*0300*/  LDG.E R13, desc[UR4][R12.64] ;  /* 0x000000040c0d7981 */ /* 0x000ea8000c1e1900 */
[----:B------:R-:W2:Y:S01]  /*0310*/  LDG.E R14, desc[UR4][R14.64] ;  /* 0x000000040e0e7981 */ /* 0x000ea2000c1e1900 */
[----:B-1-3--:R-:W-:Y:S01]  /*0320*/  IMAD.WIDE R10, R3, 0x4, R6 ;  /* 0x00000004030a7825 */ /* 0x00afe200078e0206 */
[----:B------:R-:W-:Y:S02]  /*0330*/  IADD3 R2, PT, PT, R2, 0x1, RZ ;  /* 0x0000000102027810 */ /* 0x000fe40007ffe0ff */
[----:B------:R-:W-:-:S02]  /*0340*/  IADD3 R3, PT, PT, R0, R3, RZ ;  /* 0x0000000300037210 */ /* 0x000fc40007ffe0ff */
[----:B------:R-:W-:Y:S01]  /*0350*/  ISETP.NE.AND P0, PT, R2, RZ, PT ;  /* 0x000000ff0200720c */ /* 0x000fe20003f05270 */
[----:B--2---:R-:W-:-:S05]  /*0360*/  FADD R17, R14, R13 ;  /* 0x0000000d0e117221 */ /* 0x004fca0000000000 */
[----:B------:R3:W-:Y:S07]  /*0370*/  STG.E desc[UR4][R10.64], R17 ;  /* 0x000000110a007986 */ /* 0x0007ee000c101904 */
[----:B------:R-:W-:Y:S05]  /*0380*/  @P0 BRA `(.L_x_2) ;  /* 0xfffffffc00d40947 */ /* 0x000fea000383ffff */
.L_x_1:
[----:B------:R-:W-:Y:S05]  /*0390*/  BSYNC.RECONVERGENT B0 ;  /* 0x0000000000007941 */ /* 0x000fea0003800200 */
.L_x_0:
[----:B------:R-:W-:Y:S05]  /*03a0*/  @!P1 EXIT ;  /* 0x000000000000994d */ /* 0x000fea0003800000 */
.L_x_3:
[----:B------:R-:W3:Y:S08]  /*03b0*/  LDC.64 R4, c[0x0][0x388] ;  /* 0x0000e200ff047b82 */ /* 0x000ef00000000a00 */
[----:B------:R-:W0:Y:S01]  /*03c0*/  LDC.64 R6, c[0x0][0x390] ;  /* 0x0000e400ff067b82 */ /* 0x000e220000000a00 */
[----:B---3--:R-:W-:-:S07]  /*03d0*/  IMAD.WIDE R10, R3, 0x4, R4 ;  /* 0x00000004030a7825 */ /* 0x008fce00078e0204 */
[----:B------:R-:W1:Y:S01]  /*03e0*/  LDC.64 R4, c[0x0][0x380] ;  /* 0x0000e000ff047b82 */ /* 0x000e620000000a00 */
[----:B--2---:R-:W2:Y:S01]  /*03f0*/  LDG.E R2, desc[UR4][R10.64] ;  /* 0x000000040a027981 */ /* 0x004ea2000c1e1900 */
[----:B0-----:R-:W-:-:S05]  /*0400*/  IMAD.WIDE R12, R3, 0x4, R6 ;  /* 0x00000004030c7825 */ /* 0x001fca00078e0206 */
[----:B------:R-:W2:Y:S01]  /*0410*/  LDG.E R7, desc[UR4][R12.64] ;  /* 0x000000040c077981 */ /* 0x000ea2000c1e1900 */
[----:B-1----:R-:W-:-:S04]  /*0420*/  IMAD.WIDE R16, R3, 0x4, R4 ;  /* 0x0000000403107825 */ /* 0x002fc800078e0204 */
[----:B------:R-:W-:-:S04]  /*0430*/  IMAD.WIDE R4, R0, 0x4, R10 ;  /* 0x0000000400047825 */ /* 0x000fc800078e020a */
[----:B--2---:R-:W-:Y:S01]  /*0440*/  FADD R19, R2, R7 ;  /* 0x0000000702137221 */ /* 0x004fe20000000000 */
[----:B------:R-:W-:-:S04]  /*0450*/  IMAD.WIDE R6, R0, 0x4, R12 ;  /* 0x0000000400067825 */ /* 0x000fc800078e020c */
[----:B------:R0:W-:Y:S04]  /*0460*/  STG.E desc[UR4][R16.64], R19 ;  /* 0x0000001310007986 */ /* 0x0001e8000c101904 */
[----:B------:R-:W2:Y:S04]  /*0470*/  LDG.E R2, desc[UR4][R4.64] ;  /* 0x0000000404027981 */ /* 0x000ea8000c1e1900 */
[----:B------:R-:W2:Y:S01]  /*0480*/  LDG.E R15, desc[UR4][R6.64] ;  /* 0x00000004060f7981 */ /* 0x000ea2000c1e1900 */
[----:B------:R-:W-:-:S04]  /*0490*/  IMAD.WIDE R8, R0, 0x4, R16 ;  /* 0x0000000400087825 */ /* 0x000fc800078e0210 */
[----:B------:R-:W-:-:S04]  /*04a0*/  IMAD.WIDE R10, R0, 0x4, R4 ;  /* 0x00000004000a7825 */ /* 0x000fc800078e0204 */
[----:B------:R-:W-:-:S04]  /*04b0*/  IMAD.WIDE R12, R0, 0x4, R6 ;  /* 0x00000004000c7825 */ /* 0x000fc800078e0206 */
[----:B--2---:R-:W-:-:S05]  /*04c0*/  FADD R21, R2, R15 ;  /* 0x0000000f02157221 */ /* 0x004fca0000000000 */
        /* <DEDUP_REMOVED lines=8> */
[----:B------:R-:W1:Y:S04]  /*0550*/  LDG.E R4, desc[UR4][R4.64] ;  /* 0x0000000404047981 */ /* 0x000e68000c1e1900 */
[----:B------:R-:W1:Y:S01]  /*0560*/  LDG.E R7, desc[UR4][R6.64] ;  /* 0x0000000406077981 */ /* 0x000e62000c1e1900 */
[C---:B0-----:R-:W-:Y:S01]  /*0570*/  IMAD.WIDE R16, R0.reuse, 0x4, R14 ;  /* 0x0000000400107825 */ /* 0x041fe200078e020e */
[----:B------:R-:W-:-:S04]  /*0580*/  LEA R3, R0, R3, 0x2 ;  /* 0x0000000300037211 */ /* 0x000fc800078e10ff */
[----:B------:R-:W-:Y:S01]  /*0590*/  ISETP.GE.AND P0, PT, R3, UR6, PT ;  /* 0x0000000603007c0c */ /* 0x000fe2000bf06270 */
[----:B-1----:R-:W-:-:S05]  /*05a0*/  FADD R9, R4, R7 ;  /* 0x0000000704097221 */ /* 0x002fca0000000000 */
[----:B------:R2:W-:Y:S07]  /*05b0*/  STG.E desc[UR4][R16.64], R9 ;  /* 0x0000000910007986 */ /* 0x0005ee000c101904 */
[----:B------:R-:W-:Y:S05]  /*05c0*/  @!P0 BRA `(.L_x_3) ;  /* 0xfffffffc00788947 */ /* 0x000fea000383ffff */
[----:B------:R-:W-:Y:S05]  /*05d0*/  EXIT ;  /* 0x000000000000794d */ /* 0x000fea0003800000 */
.L_x_4:
[----:B------:R-:W-:-:S00]  /*05e0*/  BRA `(.L_x_4) ;  /* 0xfffffffc00fc7947 */ /* 0x000fc0000383ffff */
[----:B------:R-:W-:-:S00]  /*05f0*/  NOP ;  /* 0x0000000000007918 */ /* 0x000fc00000000000 */
        /* <DEDUP_REMOVED lines=8> */
.L_x_10:


//--------------------- .text._Z14initWithKernelfPfi --------------------------
	.section	.text._Z14initWithKernelfPfi,"ax",@progbits
	.align	128
        .global         _Z14initWithKernelfPfi
        .type           _Z14initWithKernelfPfi,@function
        .size           _Z14initWithKernelfPfi,(.L_x_11 - _Z14initWithKernelfPfi)
        .other          _Z14initWithKernelfPfi,@"STO_CUDA_ENTRY STV_DEFAULT"
_Z14initWithKernelfPfi:
.text._Z14initWithKernelfPfi:
        /* <DEDUP_REMOVED lines=11> */
[C---:B------:R-:W-:Y:S01]  /*00b0*/  IADD3 R2, PT, PT, R0.reuse, R3, RZ ;  /* 0x0000000300027210 */ /* 0x040fe20007ffe0ff */
[----:B------:R-:W-:Y:S01]  /*00c0*/  IMAD.MOV R9, RZ, RZ, -R0 ;  /* 0x000000ffff097224 */ /* 0x000fe200078e0a00 */
[----:B------:R-:W-:Y:S01]  /*00d0*/  ISETP.NE.U32.AND P2, PT, R0, RZ, PT ;  /* 0x000000ff0000720c */ /* 0x000fe20003f45070 */
[----:B------:R-:W1:Y:S01]  /*00e0*/  LDCU.64 UR4, c[0x0][0x358] ;  /* 0x00006b00ff0477ac */ /* 0x000e620008000a00 */
[C---:B------:R-:W-:Y:S01]  /*00f0*/  ISETP.GE.AND P0, PT, R2.reuse, UR6, PT ;  /* 0x0000000602007c0c */ /* 0x040fe2000bf06270 */
[----:B------:R-:W-:Y:S01]  /*0100*/  BSSY.RECONVERGENT B0, `(.L_x_5) ;  /* 0x0000023000007945 */ /* 0x000fe20003800200 */
[----:B------:R-:W-:Y:S02]  /*0110*/  VIMNMX R7, PT, PT, R2, UR6, !PT ;  /* 0x0000000602077c48 */ /* 0x000fe4000ffe0100 */
[----:B------:R-:W-:-:S04]  /*0120*/  SEL R6, RZ, 0x1, P0 ;  /* 0x00000001ff067807 */ /* 0x000fc80000000000 */
[----:B------:R-:W-:Y:S01]  /*0130*/  IADD3 R7, PT, PT, R7, -R2, -R6 ;  /* 0x8000000207077210 */ /* 0x000fe20007ffe806 */
[----:B0-----:R-:W0:Y:S02]  /*0140*/  MUFU.RCP R8, R8 ;  /* 0x0000000800087308 */ /* 0x001e240000001000 */
[----:B0-----:R-:W-:-:S06]  /*0150*/  VIADD R4, R8, 0xffffffe ;  /* 0x0ffffffe08047836 */ /* 0x001fcc0000000000 */
[----:B------:R0:W2:Y:S02]  /*0160*/  F2I.FTZ.U32.TRUNC.NTZ R5, R4 ;  /* 0x0000000400057305 */ /* 0x0000a4000021f000 */
[----:B0-----:R-:W-:Y:S02]  /*0170*/  IMAD.MOV.U32 R4, RZ, RZ, RZ ;  /* 0x000000ffff047224 */ /* 0x001fe400078e00ff */
[----:B--2---:R-:W-:-:S04]  /*0180*/  IMAD R9, R9, R5, RZ ;  /* 0x0000000509097224 */ /* 0x004fc800078e02ff */
[----:B------:R-:W-:-:S06]  /*0190*/  IMAD.HI.U32 R8, R5, R9, R4 ;  /* 0x0000000905087227 */ /* 0x000fcc00078e0004 */
[----:B------:R-:W-:-:S04]  /*01a0*/  IMAD.HI.U32 R5, R8, R7, RZ ;  /* 0x0000000708057227 */ /* 0x000fc800078e00ff */
[----:B------:R-:W-:-:S04]  /*01b0*/  IMAD.MOV R2, RZ, RZ, -R5 ;  /* 0x000000ffff027224 */ /* 0x000fc800078e0a05 */
[----:B------:R-:W-:-:S05]  /*01c0*/  IMAD R7, R0, R2, R7 ;  /* 0x0000000200077224 */ /* 0x000fca00078e0207 */
[----:B------:R-:W-:-:S13]  /*01d0*/  ISETP.GE.U32.AND P0, PT, R7, R0, PT ;  /* 0x000000000700720c */ /* 0x000fda0003f06070 */
[----:B------:R-:W-:Y:S01]  /*01e0*/  @P0 IADD3 R7, PT, PT, -R0, R7, RZ ;  /* 0x0000000700070210 */ /* 0x000fe20007ffe1ff */
[----:B------:R-:W-:-:S03]  /*01f0*/  @P0 VIADD R5, R5, 0x1 ;  /* 0x0000000105050836 */ /* 0x000fc60000000000 */
[----:B------:R-:W-:-:S13]  /*0200*/  ISETP.GE.U32.AND P1, PT, R7, R0, PT ;  /* 0x000000000700720c */ /* 0x000fda0003f26070 */
[----:B------:R-:W-:Y:S02]  /*0210*/  @P1 IADD3 R5, PT, PT, R5, 0x1, RZ ;  /* 0x0000000105051810 */ /* 0x000fe40007ffe0ff */
[----:B------:R-:W-:-:S05]  /*0220*/  @!P2 LOP3.LUT R5, RZ, R0, RZ, 0x33, !PT ;  /* 0x00000000ff05a212 */ /* 0x000fca00078e33ff */
[----:B------:R-:W-:-:S05]  /*0230*/  IMAD.IADD R2, R6, 0x1, R5 ;  /* 0x0000000106027824 */ /* 0x000fca00078e0205 */
[C---:B------:R-:W-:Y:S02]  /*0240*/  LOP3.LUT R4, R2.reuse, 0x3, RZ, 0xc0, !PT ;  /* 0x0000000302047812 */ /* 0x040fe400078ec0ff */
[----:B------:R-:W-:Y:S02]  /*0250*/  ISETP.GE.U32.AND P1, PT, R2, 0x3, PT ;  /* 0x000000030200780c */ /* 0x000fe40003f26070 */
[----:B------:R-:W-:-:S13]  /*0260*/  ISETP.NE.AND P0, PT, R4, 0x3, PT ;  /* 0x000000030400780c */ /* 0x000fda0003f05270 */
[----:B-1----:R-:W-:Y:S05]  /*0270*/  @!P0 BRA `(.L_x_6) ;  /* 0x00000000002c8947 */ /* 0x002fea0003800000 */
[----:B------:R-:W0:Y:S01]  /*0280*/  LDC R9, c[0x0][0x380] ;  /* 0x0000e000ff097b82 */ /* 0x000e220000000800 */
[----:B------:R-:W-:-:S04]  /*0290*/  IADD3 R2, PT, PT, R2, 0x1, RZ ;  /* 0x0000000102027810 */ /* 0x000fc80007ffe0ff */
[----:B------:R-:W-:-:S03]  /*02a0*/  LOP3.LUT R2, R2, 0x3, RZ, 0xc0, !PT ;  /* 0x0000000302027812 */ /* 0x000fc600078ec0ff */
[----:B------:R-:W1:Y:S02]  /*02b0*/  LDC.64 R6, c[0x0][0x388] ;  /* 0x0000e200ff067b82 */ /* 0x000e640000000a00 */
[----:B------:R-:W-:-:S07]  /*02c0*/  IMAD.MOV R2, RZ, RZ, -R2 ;  /* 0x000000ffff027224 */ /* 0x000fce00078e0a02 */
.L_x_7:
[----:B-1----:R-:W-:Y:S01]  /*02d0*/  IMAD.WIDE R4, R3, 0x4, R6 ;  /* 0x0000000403047825 */ /* 0x002fe200078e0206 */
[----:B------:R-:W-:-:S03]  /*02e0*/  IADD3 R2, PT, PT, R2, 0x1, RZ ;  /* 0x0000000102027810 */ /* 0x000fc60007ffe0ff */
[----:B------:R-:W-:Y:S01]  /*02f0*/  IMAD.IADD R3, R0, 0x1, R3 ;  /* 0x0000000100037824 */ /* 0x000fe200078e0203 */
[----:B0-----:R2:W-:Y:S01]  /*0300*/  STG.E desc[UR4][R4.64], R9 ;  /* 0x0000000904007986 */ /* 0x0015e2000c101904 */
[----:B------:R-:W-:-:S13]  /*0310*/  ISETP.NE.AND P0, PT, R2, RZ, PT ;  /* 0x000000ff0200720c */ /* 0x000fda0003f05270 */
[----:B--2---:R-:W-:Y:S05]  /*0320*/  @P0 BRA `(.L_x_7) ;  /* 0xfffffffc00e80947 */ /* 0x004fea000383ffff */
.L_x_6:
[----:B------:R-:W-:Y:S05]  /*0330*/  BSYNC.RECONVERGENT B0 ;  /* 0x0000000000007941 */ /* 0x000fea0003800200 */
.L_x_5:
[----:B------:R-:W-:Y:S05]  /*0340*/  @!P1 EXIT ;  /* 0x000000000000994d */ /* 0x000fea0003800000 */
[----:B------:R-:W0:Y:S08]  /*0350*/  LDC R15, c[0x0][0x380] ;  /* 0x0000e000ff0f7b82 */ /* 0x000e300000000800 */
[----:B------:R-:W1:Y:S02]  /*0360*/  LDC.64 R10, c[0x0][0x388] ;  /* 0x0000e200ff0a7b82 */ /* 0x000e640000000a00 */
.L_x_8:
[----:B-12---:R-:W-:Y:S01]  /*0370*/  IMAD.WIDE R12, R3, 0x4, R10 ;  /* 0x00000004030c7825 */ /* 0x006fe200078e020a */
[----:B------:R-:W-:-:S04]  /*0380*/  LEA R3, R0, R3, 0x2 ;  /* 0x0000000300037211 */ /* 0x000fc800078e10ff */
[----:B0-----:R2:W-:Y:S01]  /*0390*/  STG.E desc[UR4][R12.64], R15 ;  /* 0x0000000f0c007986 */ /* 0x0015e2000c101904 */
[----:B------:R-:W-:Y:S01]  /*03a0*/  IMAD.WIDE R4, R0, 0x4, R12 ;  /* 0x0000000400047825 */ /* 0x000fe200078e020c */
[----:B------:R-:W-:-:S04]  /*03b0*/  ISETP.GE.AND P0, PT, R3, UR6, PT ;  /* 0x0000000603007c0c */ /* 0x000fc8000bf06270 */
[----:B------:R2:W-:Y:S01]  /*03c0*/  STG.E desc[UR4][R4.64], R15 ;  /* 0x0000000f04007986 */ /* 0x0005e2000c101904 */
[----:B------:R-:W-:-:S05]  /*03d0*/  IMAD.WIDE R6, R0, 0x4, R4 ;  /* 0x0000000400067825 */ /* 0x000fca00078e0204 */
[----:B------:R2:W-:Y:S01]  /*03e0*/  STG.E desc[UR4][R6.64], R15 ;  /* 0x0000000f06007986 */ /* 0x0005e2000c101904 */
[----:B------:R-:W-:-:S05]  /*03f0*/  IMAD.WIDE R8, R0, 0x4, R6 ;  /* 0x0000000400087825 */ /* 0x000fca00078e0206 */
[----:B------:R2:W-:Y:S01]  /*0400*/  STG.E desc[UR4][R8.64], R15 ;  /* 0x0000000f08007986 */ /* 0x0005e2000c101904 */
[----:B------:R-:W-:Y:S05]  /*0410*/  @!P0 BRA `(.L_x_8) ;  /* 0xfffffffc00d48947 */ /* 0x000fea000383ffff */
[----:B------:R-:W-:Y:S05]  /*0420*/  EXIT ;  /* 0x000000000000794d */ /* 0x000fea0003800000 */
.L_x_9:
        /* <DEDUP_REMOVED lines=13> */
.L_x_11:


//--------------------- .nv.shared.reserved.0     --------------------------
	.section	.nv.shared.reserved.0,"aw",@nobits
	.weak		__nv_reservedSMEM_offset_0_alias
	.size		__nv_reservedSMEM_offset_0_alias, 0, 64
	.other		__nv_reservedSMEM_offset_0_alias,@"STO_CUDA_RESERVED_SHARED STV_DEFAULT"
__nv_reservedSMEM_offset_0_alias:
	.zero		0
	.zero		64


//--------------------- .nv.constant0._Z14addVectorsIntoPfS_S_i --------------------------
	.section	.nv.constant0._Z14addVectorsIntoPfS_S_i,"a",@progbits
	.sectionflags	@""
	.align	4
.nv.constant0._Z14addVectorsIntoPfS_S_i:
	.zero		924


//--------------------- .nv.constant0._Z14initWithKernelfPfi --------------------------
	.section	.nv.constant0._Z14initWithKernelfPfi,"a",@progbits
	.sectionflags	@""
	.align	4
.nv.constant0._Z14initWithKernelfPfi:
	.zero		916


//--------------------- SYMBOLS --------------------------

	.type		.nv.reservedSmem.offset0,@object
	.size		.nv.reservedSmem.offset0,0x4
